//
// Generated by NVIDIA NVVM Compiler
//
// Compiler Build ID: CL-36424714
// Cuda compilation tools, release 13.0, V13.0.88
// Based on NVVM 20.0.0
//

.version 9.0
.target sm_100
.address_size 64

	// .globl	_Z11copy_kernelPfS_iii

.visible .entry _Z11copy_kernelPfS_iii(
	.param .u64 .ptr .align 1 _Z11copy_kernelPfS_iii_param_0,
	.param .u64 .ptr .align 1 _Z11copy_kernelPfS_iii_param_1,
	.param .u32 _Z11copy_kernelPfS_iii_param_2,
	.param .u32 _Z11copy_kernelPfS_iii_param_3,
	.param .u32 _Z11copy_kernelPfS_iii_param_4
)
{
	.reg .pred 	%p<8>;
	.reg .b32 	%r<34>;
	.reg .b32 	%f<13>;
	.reg .b64 	%rd<35>;

	ld.param.u64 	%rd8, [_Z11copy_kernelPfS_iii_param_0];
	ld.param.u64 	%rd9, [_Z11copy_kernelPfS_iii_param_1];
	ld.param.u32 	%r6, [_Z11copy_kernelPfS_iii_param_2];
	ld.param.u32 	%r7, [_Z11copy_kernelPfS_iii_param_4];
	cvta.to.global.u64 	%rd1, %rd9;
	cvta.to.global.u64 	%rd2, %rd8;
	setp.lt.s32 	%p1, %r7, 1;
	@%p1 bra 	$L__BB0_9;
	mov.u32 	%r8, %tid.x;
	mov.u32 	%r9, %ctaid.x;
	shl.b32 	%r10, %r9, 5;
	add.s32 	%r11, %r10, %r8;
	mov.u32 	%r12, %tid.y;
	mov.u32 	%r13, %ctaid.y;
	shl.b32 	%r14, %r13, 5;
	add.s32 	%r15, %r14, %r12;
	mad.lo.s32 	%r1, %r15, %r6, %r11;
	mul.wide.s32 	%rd10, %r1, 4;
	add.s64 	%rd3, %rd2, %rd10;
	and.b32  	%r2, %r7, 3;
	setp.lt.u32 	%p2, %r7, 4;
	add.s64 	%rd4, %rd1, %rd10;
	@%p2 bra 	$L__BB0_4;
	ld.global.nc.f32 	%f1, [%rd3];
	shl.b32 	%r16, %r6, 3;
	add.s32 	%r17, %r1, %r16;
	mul.wide.s32 	%rd11, %r17, 4;
	add.s64 	%rd12, %rd2, %rd11;
	ld.global.nc.f32 	%f2, [%rd12];
	add.s64 	%rd5, %rd1, %rd11;
	shl.b32 	%r18, %r6, 4;
	add.s32 	%r19, %r1, %r18;
	mul.wide.s32 	%rd13, %r19, 4;
	add.s64 	%rd14, %rd2, %rd13;
	ld.global.nc.f32 	%f3, [%rd14];
	add.s64 	%rd6, %rd1, %rd13;
	add.s32 	%r20, %r19, %r16;
	mul.wide.s32 	%rd15, %r20, 4;
	add.s64 	%rd16, %rd2, %rd15;
	ld.global.nc.f32 	%f4, [%rd16];
	add.s64 	%rd7, %rd1, %rd15;
	and.b32  	%r21, %r7, 2147483644;
	neg.s32 	%r33, %r21;
$L__BB0_3:
	.pragma "nounroll";
	st.global.f32 	[%rd4], %f1;
	st.global.f32 	[%rd5], %f2;
	st.global.f32 	[%rd6], %f3;
	st.global.f32 	[%rd7], %f4;
	add.s32 	%r33, %r33, 4;
	setp.ne.s32 	%p3, %r33, 0;
	@%p3 bra 	$L__BB0_3;
$L__BB0_4:
	setp.eq.s32 	%p4, %r2, 0;
	@%p4 bra 	$L__BB0_9;
	setp.eq.s32 	%p5, %r2, 1;
	@%p5 bra 	$L__BB0_7;
	ld.global.nc.f32 	%f5, [%rd3];
	shl.b32 	%r22, %r6, 3;
	add.s32 	%r23, %r1, %r22;
	mul.wide.s32 	%rd17, %r23, 4;
	add.s64 	%rd18, %rd2, %rd17;
	ld.global.nc.f32 	%f6, [%rd18];
	add.s64 	%rd19, %rd1, %rd17;
	shl.b32 	%r24, %r6, 4;
	add.s32 	%r25, %r1, %r24;
	mul.wide.s32 	%rd20, %r25, 4;
	add.s64 	%rd21, %rd2, %rd20;
	ld.global.nc.f32 	%f7, [%rd21];
	add.s64 	%rd22, %rd1, %rd20;
	add.s32 	%r26, %r25, %r22;
	mul.wide.s32 	%rd23, %r26, 4;
	add.s64 	%rd24, %rd2, %rd23;
	ld.global.nc.f32 	%f8, [%rd24];
	add.s64 	%rd25, %rd1, %rd23;
	st.global.f32 	[%rd4], %f5;
	st.global.f32 	[%rd19], %f6;
	st.global.f32 	[%rd22], %f7;
	st.global.f32 	[%rd25], %f8;
$L__BB0_7:
	and.b32  	%r27, %r7, 1;
	setp.eq.b32 	%p6, %r27, 1;
	not.pred 	%p7, %p6;
	@%p7 bra 	$L__BB0_9;
	ld.global.nc.f32 	%f9, [%rd3];
	st.global.f32 	[%rd4], %f9;
	shl.b32 	%r28, %r6, 3;
	add.s32 	%r29, %r1, %r28;
	mul.wide.s32 	%rd26, %r29, 4;
	add.s64 	%rd27, %rd2, %rd26;
	ld.global.nc.f32 	%f10, [%rd27];
	add.s64 	%rd28, %rd1, %rd26;
	st.global.f32 	[%rd28], %f10;
	shl.b32 	%r30, %r6, 4;
	add.s32 	%r31, %r1, %r30;
	mul.wide.s32 	%rd29, %r31, 4;
	add.s64 	%rd30, %rd2, %rd29;
	ld.global.nc.f32 	%f11, [%rd30];
	add.s64 	%rd31, %rd1, %rd29;
	st.global.f32 	[%rd31], %f11;
	add.s32 	%r32, %r31, %r28;
	mul.wide.s32 	%rd32, %r32, 4;
	add.s64 	%rd33, %rd2, %rd32;
	ld.global.nc.f32 	%f12, [%rd33];
	add.s64 	%rd34, %rd1, %rd32;
	st.global.f32 	[%rd34], %f12;
$L__BB0_9:
	ret;

}


// ===== COMPILED SASS (sm_100) =====

	.target	sm_100

	.elftype	@"ET_EXEC"


//--------------------- .note.nv.tkinfo           --------------------------
	.section	.note.nv.tkinfo,"",@"SHT_NOTE"
	.sectionflags	@"SHF_NOTE_NV_TKINFO"
	.tkinfo
        /*0018*/ 	.word	0x00000002
        /*0030*/ 	.string	""
        /*0030*/ 	.string	"ptxas"
        /*0030*/ 	.string	"Cuda compilation tools, release 13.0, V13.0.88"
        /*0030*/ 	.string	"Build cuda_13.0.r13.0/compiler.36424714_0"
        /*0030*/ 	.string	"-arch sm_100 -m 64 "



//--------------------- .note.nv.cuinfo           --------------------------
	.section	.note.nv.cuinfo,"",@"SHT_NOTE"
	.sectionflags	@"SHF_NOTE_NV_CUINFO"
        /*0018*/ 	.short	0x0002
        /*001a*/ 	.short	0x0064
        /*001c*/ 	.short	0x0082
	.zero		2


//--------------------- .nv.info                  --------------------------
	.section	.nv.info,"",@"SHT_CUDA_INFO"
	.align	4


	//----- nvinfo : EIATTR_REGCOUNT
	.align		4
        /*0000*/ 	.byte	0x04, 0x2f
        /*0002*/ 	.short	(.L_1 - .L_0)
	.align		4
.L_0:
        /*0004*/ 	.word	index@(_Z11copy_kernelPfS_iii)
        /*0008*/ 	.word	0x0000001d


	//----- nvinfo : EIATTR_FRAME_SIZE
	.align		4
.L_1:
        /*000c*/ 	.byte	0x04, 0x11
        /*000e*/ 	.short	(.L_3 - .L_2)
	.align		4
.L_2:
        /*0010*/ 	.word	index@(_Z11copy_kernelPfS_iii)
        /*0014*/ 	.word	0x00000000


	//----- nvinfo : EIATTR_MIN_STACK_SIZE
	.align		4
.L_3:
        /*0018*/ 	.byte	0x04, 0x12
        /*001a*/ 	.short	(.L_5 - .L_4)
	.align		4
.L_4:
        /*001c*/ 	.word	index@(_Z11copy_kernelPfS_iii)
        /*0020*/ 	.word	0x00000000
.L_5:


//--------------------- .nv.compat                --------------------------
	.section	.nv.compat,"",@"SHT_CUDA_COMPAT_INFO"
	.align	4
        /*0000*/ 	.byte	0x02, 0x09, 0x00, 0x00, 0x02, 0x02, 0x01, 0x00, 0x02, 0x05, 0x05, 0x00, 0x03, 0x07, 0x01, 0x01
        /*0010*/ 	.byte	0x02, 0x03, 0x00, 0x00, 0x02, 0x06, 0x01, 0x00, 0x04, 0x0b, 0x08, 0x00, 0x09, 0x00, 0x00, 0x00
        /*0020*/ 	.byte	0x00, 0x00, 0x00, 0x00


//--------------------- .nv.info._Z11copy_kernelPfS_iii --------------------------
	.section	.nv.info._Z11copy_kernelPfS_iii,"",@"SHT_CUDA_INFO"
	.sectionflags	@""
	.align	4


	//----- nvinfo : EIATTR_CUDA_API_VERSION
	.align		4
        /*0000*/ 	.byte	0x04, 0x37
        /*0002*/ 	.short	(.L_7 - .L_6)
.L_6:
        /*0004*/ 	.word	0x00000082


	//----- nvinfo : EIATTR_KPARAM_INFO
	.align		4
.L_7:
        /*0008*/ 	.byte	0x04, 0x17
        /*000a*/ 	.short	(.L_9 - .L_8)
.L_8:
        /*000c*/ 	.word	0x00000000
        /*0010*/ 	.short	0x0004
        /*0012*/ 	.short	0x0018
        /*0014*/ 	.byte	0x00, 0xf0, 0x11, 0x00


	//----- nvinfo : EIATTR_KPARAM_INFO
	.align		4
.L_9:
        /*0018*/ 	.byte	0x04, 0x17
        /*001a*/ 	.short	(.L_11 - .L_10)
.L_10:
        /*001c*/ 	.word	0x00000000
        /*0020*/ 	.short	0x0003
        /*0022*/ 	.short	0x0014
        /*0024*/ 	.byte	0x00, 0xf0, 0x11, 0x00


	//----- nvinfo : EIATTR_KPARAM_INFO
	.align		4
.L_11:
        /*0028*/ 	.byte	0x04, 0x17
        /*002a*/ 	.short	(.L_13 - .L_12)
.L_12:
        /*002c*/ 	.word	0x00000000
        /*0030*/ 	.short	0x0002
        /*0032*/ 	.short	0x0010
        /*0034*/ 	.byte	0x00, 0xf0, 0x11, 0x00


	//----- nvinfo : EIATTR_KPARAM_INFO
	.align		4
.L_13:
        /*0038*/ 	.byte	0x04, 0x17
        /*003a*/ 	.short	(.L_15 - .L_14)
.L_14:
        /*003c*/ 	.word	0x00000000
        /*0040*/ 	.short	0x0001
        /*0042*/ 	.short	0x0008
        /*0044*/ 	.byte	0x00, 0xf5, 0x21, 0x00


	//----- nvinfo : EIATTR_KPARAM_INFO
	.align		4
.L_15:
        /*0048*/ 	.byte	0x04, 0x17
        /*004a*/ 	.short	(.L_17 - .L_16)
.L_16:
        /*004c*/ 	.word	0x00000000
        /*0050*/ 	.short	0x0000
        /*0052*/ 	.short	0x0000
        /*0054*/ 	.byte	0x00, 0xf5, 0x21, 0x00


	//----- nvinfo : EIATTR_SPARSE_MMA_MASK
	.align		4
.L_17:
        /*0058*/ 	.byte	0x03, 0x50
        /*005a*/ 	.short	0x0000


	//----- nvinfo : EIATTR_MAXREG_COUNT
	.align		4
        /*005c*/ 	.byte	0x03, 0x1b
        /*005e*/ 	.short	0x00ff


	//----- nvinfo : EIATTR_MERCURY_ISA_VERSION
	.align		4
        /*0060*/ 	.byte	0x03, 0x5f
        /*0062*/ 	.short	0x0101


	//----- nvinfo : EIATTR_VRC_CTA_INIT_COUNT
	.align		4
        /*0064*/ 	.byte	0x02, 0x4a
	.zero		1
	.zero		1


	//----- nvinfo : EIATTR_EXIT_INSTR_OFFSETS
	.align		4
        /*0068*/ 	.byte	0x04, 0x1c
        /*006a*/ 	.short	(.L_19 - .L_18)


	//   ....[0]....
.L_18:
        /*006c*/ 	.word	0x00000030


	//   ....[1]....
        /*0070*/ 	.word	0x000002b0


	//   ....[2]....
        /*0074*/ 	.word	0x00000410


	//   ....[3]....
        /*0078*/ 	.word	0x00000530


	//----- nvinfo : EIATTR_CBANK_PARAM_SIZE
	.align		4
.L_19:
        /*007c*/ 	.byte	0x03, 0x19
        /*007e*/ 	.short	0x001c


	//----- nvinfo : EIATTR_PARAM_CBANK
	.align		4
        /*0080*/ 	.byte	0x04, 0x0a
        /*0082*/ 	.short	(.L_21 - .L_20)
	.align		4
.L_20:
        /*0084*/ 	.word	index@(.nv.constant0._Z11copy_kernelPfS_iii)
        /*0088*/ 	.short	0x0380
        /*008a*/ 	.short	0x001c


	//----- nvinfo : EIATTR_SW_WAR
	.align		4
.L_21:
        /*008c*/ 	.byte	0x04, 0x36
        /*008e*/ 	.short	(.L_23 - .L_22)
.L_22:
        /*0090*/ 	.word	0x00000008
.L_23:


//--------------------- .nv.callgraph             --------------------------
	.section	.nv.callgraph,"",@"SHT_CUDA_CALLGRAPH"
	.align	4
	.sectionentsize	8
	.align		4
        /*0000*/ 	.word	0x00000000
	.align		4
        /*0004*/ 	.word	0xffffffff
	.align		4
        /*0008*/ 	.word	0x00000000
	.align		4
        /*000c*/ 	.word	0xfffffffe
	.align		4
        /*0010*/ 	.word	0x00000000
	.align		4
        /*0014*/ 	.word	0xfffffffd
	.align		4
        /*0018*/ 	.word	0x00000000
	.align		4
        /*001c*/ 	.word	0xfffffffc


//--------------------- .text._Z11copy_kernelPfS_iii --------------------------
	.section	.text._Z11copy_kernelPfS_iii,"ax",@progbits
	.align	128
        .global         _Z11copy_kernelPfS_iii
        .type           _Z11copy_kernelPfS_iii,@function
        .size           _Z11copy_kernelPfS_iii,(.L_x_4 - _Z11copy_kernelPfS_iii)
        .other          _Z11copy_kernelPfS_iii,@"STO_CUDA_ENTRY STV_DEFAULT"
_Z11copy_kernelPfS_iii:
.text._Z11copy_kernelPfS_iii:
[----:B------:R-:W-:Y:S08]  /*0000*/  LDC R1, c[0x0][0x37c] ;  /* 0x0000df00ff017b82 */ /* 0x000ff00000000800 */
[----:B------:R-:W0:Y:S02]  /*0010*/  LDC R10, c[0x0][0x398] ;  /* 0x0000e600ff0a7b82 */ /* 0x000e240000000800 */
[----:B0-----:R-:W-:-:S13]  /*0020*/  ISETP.GE.AND P0, PT, R10, 0x1, PT ;  /* 0x000000010a00780c */ /* 0x001fda0003f06270 */
[----:B------:R-:W-:Y:S05]  /*0030*/  @!P0 EXIT ;  /* 0x000000000000894d */ /* 0x000fea0003800000 */
[----:B------:R-:W0:Y:S01]  /*0040*/  S2R R11, SR_TID.X ;  /* 0x00000000000b7919 */ /* 0x000e220000002100 */
[----:B------:R-:W1:Y:S01]  /*0050*/  LDC R0, c[0x0][0x390] ;  /* 0x0000e400ff007b82 */ /* 0x000e620000000800 */
[C---:B------:R-:W-:Y:S01]  /*0060*/  ISETP.GE.U32.AND P1, PT, R10.reuse, 0x4, PT ;  /* 0x000000040a00780c */ /* 0x040fe20003f26070 */
[----:B------:R-:W2:Y:S01]  /*0070*/  LDCU.64 UR4, c[0x0][0x358] ;  /* 0x00006b00ff0477ac */ /* 0x000ea20008000a00 */
[----:B------:R-:W0:Y:S01]  /*0080*/  S2R R6, SR_CTAID.X ;  /* 0x0000000000067919 */ /* 0x000e220000002500 */
[----:B------:R-:W-:Y:S01]  /*0090*/  LOP3.LUT R24, R10, 0x3, RZ, 0xc0, !PT ;  /* 0x000000030a187812 */ /* 0x000fe200078ec0ff */
[----:B------:R-:W3:Y:S03]  /*00a0*/  S2R R7, SR_TID.Y ;  /* 0x0000000000077919 */ /* 0x000ee60000002200 */
[----:B------:R-:W4:Y:S01]  /*00b0*/  LDC.64 R2, c[0x0][0x380] ;  /* 0x0000e000ff027b82 */ /* 0x000f220000000a00 */
[----:B------:R-:W-:Y:S01]  /*00c0*/  ISETP.NE.AND P0, PT, R24, RZ, PT ;  /* 0x000000ff1800720c */ /* 0x000fe20003f05270 */
[----:B------:R-:W3:Y:S06]  /*00d0*/  S2R R8, SR_CTAID.Y ;  /* 0x0000000000087919 */ /* 0x000eec0000002600 */
[----:B------:R-:W5:Y:S01]  /*00e0*/  LDC.64 R4, c[0x0][0x388] ;  /* 0x0000e200ff047b82 */ /* 0x000f620000000a00 */
[----:B0-----:R-:W-:-:S02]  /*00f0*/  LEA R11, R6, R11, 0x5 ;  /* 0x0000000b060b7211 */ /* 0x001fc400078e28ff */
[----:B---3--:R-:W-:-:S05]  /*0100*/  LEA R6, R8, R7, 0x5 ;  /* 0x0000000708067211 */ /* 0x008fca00078e28ff */
[----:B-1----:R-:W-:-:S04]  /*0110*/  IMAD R11, R6, R0, R11 ;  /* 0x00000000060b7224 */ /* 0x002fc800078e020b */
[----:B----4-:R-:W-:-:S04]  /*0120*/  IMAD.WIDE R6, R11, 0x4, R2 ;  /* 0x000000040b067825 */ /* 0x010fc800078e0202 */
[----:B-----5:R-:W-:Y:S01]  /*0130*/  IMAD.WIDE R8, R11, 0x4, R4 ;  /* 0x000000040b087825 */ /* 0x020fe200078e0204 */
[----:B--2---:R-:W-:Y:S06]  /*0140*/  @!P1 BRA `(.L_x_0) ;  /* 0x0000000000589947 */ /* 0x004fec0003800000 */
[CC--:B------:R-:W-:Y:S01]  /*0150*/  LEA R19, R0.reuse, R11.reuse, 0x4 ;  /* 0x0000000b00137211 */ /* 0x0c0fe200078e20ff */
[----:B------:R0:W5:Y:S01]  /*0160*/  LDG.E.CONSTANT R25, desc[UR4][R6.64] ;  /* 0x0000000406197981 */ /* 0x000162000c1e9900 */
[C---:B------:R-:W-:Y:S02]  /*0170*/  LEA R13, R0.reuse, R11, 0x3 ;  /* 0x0000000b000d7211 */ /* 0x040fe400078e18ff */
[----:B------:R-:W-:Y:S01]  /*0180*/  LEA R21, R0, R19, 0x3 ;  /* 0x0000001300157211 */ /* 0x000fe200078e18ff */
[----:B------:R-:W-:-:S04]  /*0190*/  IMAD.WIDE R14, R19, 0x4, R2 ;  /* 0x00000004130e7825 */ /* 0x000fc800078e0202 */
[--C-:B------:R-:W-:Y:S02]  /*01a0*/  IMAD.WIDE R22, R13, 0x4, R2.reuse ;  /* 0x000000040d167825 */ /* 0x100fe400078e0202 */
[----:B------:R0:W5:Y:S02]  /*01b0*/  LDG.E.CONSTANT R15, desc[UR4][R14.64] ;  /* 0x000000040e0f7981 */ /* 0x000164000c1e9900 */
[----:B------:R-:W-:Y:S02]  /*01c0*/  IMAD.WIDE R16, R21, 0x4, R2 ;  /* 0x0000000415107825 */ /* 0x000fe400078e0202 */
[----:B------:R0:W5:Y:S04]  /*01d0*/  LDG.E.CONSTANT R23, desc[UR4][R22.64] ;  /* 0x0000000416177981 */ /* 0x000168000c1e9900 */
[----:B------:R0:W5:Y:S01]  /*01e0*/  LDG.E.CONSTANT R17, desc[UR4][R16.64] ;  /* 0x0000000410117981 */ /* 0x000162000c1e9900 */
[----:B------:R-:W-:Y:S01]  /*01f0*/  LOP3.LUT R12, R10, 0x7ffffffc, RZ, 0xc0, !PT ;  /* 0x7ffffffc0a0c7812 */ /* 0x000fe200078ec0ff */
[----:B------:R-:W-:-:S03]  /*0200*/  IMAD.WIDE R18, R19, 0x4, R4 ;  /* 0x0000000413127825 */ /* 0x000fc600078e0204 */
[----:B------:R-:W-:Y:S01]  /*0210*/  IADD3 R26, PT, PT, -R12, RZ, RZ ;  /* 0x000000ff0c1a7210 */ /* 0x000fe20007ffe1ff */
[----:B------:R-:W-:-:S04]  /*0220*/  IMAD.WIDE R12, R13, 0x4, R4 ;  /* 0x000000040d0c7825 */ /* 0x000fc800078e0204 */
[----:B0-----:R-:W-:-:S07]  /*0230*/  IMAD.WIDE R20, R21, 0x4, R4 ;  /* 0x0000000415147825 */ /* 0x001fce00078e0204 */
.L_x_1:
[----:B------:R-:W-:Y:S01]  /*0240*/  IADD3 R26, PT, PT, R26, 0x4, RZ ;  /* 0x000000041a1a7810 */ /* 0x000fe20007ffe0ff */
[----:B0----5:R0:W-:Y:S03]  /*0250*/  STG.E desc[UR4][R8.64], R25 ;  /* 0x0000001908007986 */ /* 0x0211e6000c101904 */
[----:B------:R-:W-:Y:S01]  /*0260*/  ISETP.NE.AND P1, PT, R26, RZ, PT ;  /* 0x000000ff1a00720c */ /* 0x000fe20003f25270 */
[----:B------:R0:W-:Y:S04]  /*0270*/  STG.E desc[UR4][R12.64], R23 ;  /* 0x000000170c007986 */ /* 0x0001e8000c101904 */
[----:B------:R0:W-:Y:S04]  /*0280*/  STG.E desc[UR4][R18.64], R15 ;  /* 0x0000000f12007986 */ /* 0x0001e8000c101904 */
[----:B------:R0:W-:Y:S04]  /*0290*/  STG.E desc[UR4][R20.64], R17 ;  /* 0x0000001114007986 */ /* 0x0001e8000c101904 */
[----:B------:R-:W-:Y:S05]  /*02a0*/  @P1 BRA `(.L_x_1) ;  /* 0xfffffffc00e41947 */ /* 0x000fea000383ffff */
.L_x_0:
[----:B------:R-:W-:Y:S05]  /*02b0*/  @!P0 EXIT ;  /* 0x000000000000894d */ /* 0x000fea0003800000 */
[----:B------:R-:W-:Y:S02]  /*02c0*/  ISETP.NE.AND P0, PT, R24, 0x1, PT ;  /* 0x000000011800780c */ /* 0x000fe40003f05270 */
[----:B------:R-:W-:-:S04]  /*02d0*/  LOP3.LUT R10, R10, 0x1, RZ, 0xc0, !PT ;  /* 0x000000010a0a7812 */ /* 0x000fc800078ec0ff */
[----:B------:R-:W-:-:S07]  /*02e0*/  ISETP.NE.U32.AND P1, PT, R10, 0x1, PT ;  /* 0x000000010a00780c */ /* 0x000fce0003f25070 */
[----:B------:R-:W-:Y:S06]  /*02f0*/  @!P0 BRA `(.L_x_2) ;  /* 0x0000000000448947 */ /* 0x000fec0003800000 */
[CC--:B0-----:R-:W-:Y:S01]  /*0300*/  LEA R21, R0.reuse, R11.reuse, 0x4 ;  /* 0x0000000b00157211 */ /* 0x0c1fe200078e20ff */
[----:B------:R-:W2:Y:S01]  /*0310*/  LDG.E.CONSTANT R25, desc[UR4][R6.64] ;  /* 0x0000000406197981 */ /* 0x000ea2000c1e9900 */
[C---:B------:R-:W-:Y:S02]  /*0320*/  LEA R15, R0.reuse, R11, 0x3 ;  /* 0x0000000b000f7211 */ /* 0x040fe400078e18ff */
[----:B------:R-:W-:Y:S01]  /*0330*/  LEA R23, R0, R21, 0x3 ;  /* 0x0000001500177211 */ /* 0x000fe200078e18ff */
[----:B------:R-:W-:-:S04]  /*0340*/  IMAD.WIDE R18, R21, 0x4, R2 ;  /* 0x0000000415127825 */ /* 0x000fc800078e0202 */
[--C-:B------:R-:W-:Y:S02]  /*0350*/  IMAD.WIDE R16, R15, 0x4, R2.reuse ;  /* 0x000000040f107825 */ /* 0x100fe400078e0202 */
[----:B------:R-:W3:Y:S02]  /*0360*/  LDG.E.CONSTANT R19, desc[UR4][R18.64] ;  /* 0x0000000412137981 */ /* 0x000ee4000c1e9900 */
[----:B------:R-:W-:Y:S02]  /*0370*/  IMAD.WIDE R12, R23, 0x4, R2 ;  /* 0x00000004170c7825 */ /* 0x000fe400078e0202 */
[----:B------:R-:W4:Y:S04]  /*0380*/  LDG.E.CONSTANT R17, desc[UR4][R16.64] ;  /* 0x0000000410117981 */ /* 0x000f28000c1e9900 */
[----:B------:R-:W5:Y:S01]  /*0390*/  LDG.E.CONSTANT R13, desc[UR4][R12.64] ;  /* 0x000000040c0d7981 */ /* 0x000f62000c1e9900 */
[----:B------:R-:W-:-:S04]  /*03a0*/  IMAD.WIDE R14, R15, 0x4, R4 ;  /* 0x000000040f0e7825 */ /* 0x000fc800078e0204 */
[----:B------:R-:W-:-:S04]  /*03b0*/  IMAD.WIDE R20, R21, 0x4, R4 ;  /* 0x0000000415147825 */ /* 0x000fc800078e0204 */
[----:B------:R-:W-:Y:S01]  /*03c0*/  IMAD.WIDE R22, R23, 0x4, R4 ;  /* 0x0000000417167825 */ /* 0x000fe200078e0204 */
[----:B--2---:R1:W-:Y:S04]  /*03d0*/  STG.E desc[UR4][R8.64], R25 ;  /* 0x0000001908007986 */ /* 0x0043e8000c101904 */
[----:B----4-:R1:W-:Y:S04]  /*03e0*/  STG.E desc[UR4][R14.64], R17 ;  /* 0x000000110e007986 */ /* 0x0103e8000c101904 */
[----:B---3--:R1:W-:Y:S04]  /*03f0*/  STG.E desc[UR4][R20.64], R19 ;  /* 0x0000001314007986 */ /* 0x0083e8000c101904 */
[----:B-----5:R1:W-:Y:S02]  /*0400*/  STG.E desc[UR4][R22.64], R13 ;  /* 0x0000000d16007986 */ /* 0x0203e4000c101904 */
.L_x_2:
[----:B------:R-:W-:Y:S05]  /*0410*/  @P1 EXIT ;  /* 0x000000000000194d */ /* 0x000fea0003800000 */
[CC--:B01----:R-:W-:Y:S01]  /*0420*/  LEA R19, R0.reuse, R11.reuse, 0x4 ;  /* 0x0000000b00137211 */ /* 0x0c3fe200078e20ff */
        /* <DEDUP_REMOVED lines=12> */
[----:B--2---:R-:W-:Y:S04]  /*04f0*/  STG.E desc[UR4][R8.64], R7 ;  /* 0x0000000708007986 */ /* 0x004fe8000c101904 */
[----:B----4-:R-:W-:Y:S04]  /*0500*/  STG.E desc[UR4][R2.64], R11 ;  /* 0x0000000b02007986 */ /* 0x010fe8000c101904 */
[----:B---3--:R-:W-:Y:S04]  /*0510*/  STG.E desc[UR4][R14.64], R13 ;  /* 0x0000000d0e007986 */ /* 0x008fe8000c101904 */
[----:B-----5:R-:W-:Y:S01]  /*0520*/  STG.E desc[UR4][R4.64], R17 ;  /* 0x0000001104007986 */ /* 0x020fe2000c101904 */
[----:B------:R-:W-:Y:S05]  /*0530*/  EXIT ;  /* 0x000000000000794d */ /* 0x000fea0003800000 */
.L_x_3:
[----:B------:R-:W-:-:S00]  /*0540*/  BRA `(.L_x_3) ;  /* 0xfffffffc00fc7947 */ /* 0x000fc0000383ffff */
[----:B------:R-:W-:-:S00]  /*0550*/  NOP ;  /* 0x0000000000007918 */ /* 0x000fc00000000000 */
        /* <DEDUP_REMOVED lines=10> */
.L_x_4:


//--------------------- .nv.shared.reserved.0     --------------------------
	.section	.nv.shared.reserved.0,"aw",@nobits
	.weak		__nv_reservedSMEM_offset_0_alias
	.size		__nv_reservedSMEM_offset_0_alias, 0, 64
	.other		__nv_reservedSMEM_offset_0_alias,@"STO_CUDA_RESERVED_SHARED STV_DEFAULT"
__nv_reservedSMEM_offset_0_alias:
	.zero		0
	.zero		64


//--------------------- .nv.constant0._Z11copy_kernelPfS_iii --------------------------
	.section	.nv.constant0._Z11copy_kernelPfS_iii,"a",@progbits
	.sectionflags	@""
	.align	4
.nv.constant0._Z11copy_kernelPfS_iii:
	.zero		924


//--------------------- SYMBOLS --------------------------

	.type		.nv.reservedSmem.offset0,@object
	.size		.nv.reservedSmem.offset0,0x4
